	.headerflags	@"EF_CUDA_TEXMODE_UNIFIED EF_CUDA_64BIT_ADDRESS EF_CUDA_ACCELERATORS EF_CUDA_SM90 EF_CUDA_VIRTUAL_SM(EF_CUDA_SM90)"
	.elftype	@"ET_EXEC"


//--------------------- .nv.info                  --------------------------
	.section	.nv.info,"",@"SHT_CUDA_INFO"
	.align	4


	//----- nvinfo : EIATTR_REGCOUNT
	.align		4
        /*0000*/ 	.byte	0x04, 0x2f
        /*0002*/ 	.short	(.L_3 - .L_2)
	.align		4
.L_2:
        /*0004*/ 	.word	index@(triton_poi_fused__native_batch_norm_legit_no_training_convolution_relu_1)
        /*0008*/ 	.word	0x00000016


	//----- nvinfo : EIATTR_MIN_STACK_SIZE
	.align		4
.L_3:
        /*000c*/ 	.byte	0x04, 0x12
        /*000e*/ 	.short	(.L_5 - .L_4)
	.align		4
.L_4:
        /*0010*/ 	.word	index@(triton_poi_fused__native_batch_norm_legit_no_training_convolution_relu_1)
        /*0014*/ 	.word	0x00000000


	//----- nvinfo : EIATTR_FRAME_SIZE
	.align		4
.L_5:
        /*0018*/ 	.byte	0x04, 0x11
        /*001a*/ 	.short	(.L_7 - .L_6)
	.align		4
.L_6:
        /*001c*/ 	.word	index@(triton_poi_fused__native_batch_norm_legit_no_training_convolution_relu_1)
        /*0020*/ 	.word	0x00000000


	//----- nvinfo : EIATTR_MIN_STACK_SIZE
	.align		4
.L_7:
        /*0024*/ 	.byte	0x04, 0x12
        /*0026*/ 	.short	(.L_9 - .L_8)
	.align		4
.L_8:
        /*0028*/ 	.word	index@(triton_poi_fused__native_batch_norm_legit_no_training_convolution_relu_1)
        /*002c*/ 	.word	0x00000000
.L_9:


//--------------------- .nv.info.triton_poi_fused__native_batch_norm_legit_no_training_convolution_relu_1 --------------------------
	.section	.nv.info.triton_poi_fused__native_batch_norm_legit_no_training_convolution_relu_1,"",@"SHT_CUDA_INFO"
	.sectionflags	@""
	.align	4


	//----- nvinfo : EIATTR_CUDA_API_VERSION
	.align		4
        /*0000*/ 	.byte	0x04, 0x37
        /*0002*/ 	.short	(.L_11 - .L_10)
.L_10:
        /*0004*/ 	.word	0x0000007c


	//----- nvinfo : EIATTR_KPARAM_INFO
	.align		4
.L_11:
        /*0008*/ 	.byte	0x04, 0x17
        /*000a*/ 	.short	(.L_13 - .L_12)
.L_12:
        /*000c*/ 	.word	0x00000000
        /*0010*/ 	.short	0x0007
        /*0012*/ 	.short	0x0038
        /*0014*/ 	.byte	0x00, 0xf0, 0x11, 0x00


	//----- nvinfo : EIATTR_KPARAM_INFO
	.align		4
.L_13:
        /*0018*/ 	.byte	0x04, 0x17
        /*001a*/ 	.short	(.L_15 - .L_14)
.L_14:
        /*001c*/ 	.word	0x00000000
        /*0020*/ 	.short	0x0006
        /*0022*/ 	.short	0x0030
        /*0024*/ 	.byte	0x00, 0xf4, 0x21, 0x00


	//----- nvinfo : EIATTR_KPARAM_INFO
	.align		4
.L_15:
        /*0028*/ 	.byte	0x04, 0x17
        /*002a*/ 	.short	(.L_17 - .L_16)
.L_16:
        /*002c*/ 	.word	0x00000000
        /*0030*/ 	.short	0x0005
        /*0032*/ 	.short	0x0028
        /*0034*/ 	.byte	0x00, 0xf4, 0x21, 0x00


	//----- nvinfo : EIATTR_KPARAM_INFO
	.align		4
.L_17:
        /*0038*/ 	.byte	0x04, 0x17
        /*003a*/ 	.short	(.L_19 - .L_18)
.L_18:
        /*003c*/ 	.word	0x00000000
        /*0040*/ 	.short	0x0004
        /*0042*/ 	.short	0x0020
        /*0044*/ 	.byte	0x00, 0xf4, 0x21, 0x00


	//----- nvinfo : EIATTR_KPARAM_INFO
	.align		4
.L_19:
        /*0048*/ 	.byte	0x04, 0x17
        /*004a*/ 	.short	(.L_21 - .L_20)
.L_20:
        /*004c*/ 	.word	0x00000000
        /*0050*/ 	.short	0x0003
        /*0052*/ 	.short	0x0018
        /*0054*/ 	.byte	0x00, 0xf4, 0x21, 0x00


	//----- nvinfo : EIATTR_KPARAM_INFO
	.align		4
.L_21:
        /*0058*/ 	.byte	0x04, 0x17
        /*005a*/ 	.short	(.L_23 - .L_22)
.L_22:
        /*005c*/ 	.word	0x00000000
        /*0060*/ 	.short	0x0002
        /*0062*/ 	.short	0x0010
        /*0064*/ 	.byte	0x00, 0xf4, 0x21, 0x00


	//----- nvinfo : EIATTR_KPARAM_INFO
	.align		4
.L_23:
        /*0068*/ 	.byte	0x04, 0x17
        /*006a*/ 	.short	(.L_25 - .L_24)
.L_24:
        /*006c*/ 	.word	0x00000000
        /*0070*/ 	.short	0x0001
        /*0072*/ 	.short	0x0008
        /*0074*/ 	.byte	0x00, 0xf4, 0x21, 0x00


	//----- nvinfo : EIATTR_KPARAM_INFO
	.align		4
.L_25:
        /*0078*/ 	.byte	0x04, 0x17
        /*007a*/ 	.short	(.L_27 - .L_26)
.L_26:
        /*007c*/ 	.word	0x00000000
        /*0080*/ 	.short	0x0000
        /*0082*/ 	.short	0x0000
        /*0084*/ 	.byte	0x00, 0xf4, 0x21, 0x00


	//----- nvinfo : EIATTR_SPARSE_MMA_MASK
	.align		4
.L_27:
        /*0088*/ 	.byte	0x03, 0x50
        /*008a*/ 	.short	0x0000


	//----- nvinfo : EIATTR_MAXREG_COUNT
	.align		4
        /*008c*/ 	.byte	0x03, 0x1b
        /*008e*/ 	.short	0x00ff


	//----- nvinfo : EIATTR_EXIT_INSTR_OFFSETS
	.align		4
        /*0090*/ 	.byte	0x04, 0x1c
        /*0092*/ 	.short	(.L_29 - .L_28)


	//   ....[0]....
.L_28:
        /*0094*/ 	.word	0x000003b0


	//----- nvinfo : EIATTR_REQNTID
	.align		4
.L_29:
        /*0098*/ 	.byte	0x04, 0x10
        /*009a*/ 	.short	(.L_31 - .L_30)
.L_30:
        /*009c*/ 	.word	0x00000100
        /*00a0*/ 	.word	0x00000001
        /*00a4*/ 	.word	0x00000001


	//----- nvinfo : EIATTR_CBANK_PARAM_SIZE
	.align		4
.L_31:
        /*00a8*/ 	.byte	0x03, 0x19
        /*00aa*/ 	.short	0x003c


	//----- nvinfo : EIATTR_PARAM_CBANK
	.align		4
        /*00ac*/ 	.byte	0x04, 0x0a
        /*00ae*/ 	.short	(.L_33 - .L_32)
	.align		4
.L_32:
        /*00b0*/ 	.word	index@(.nv.constant0.triton_poi_fused__native_batch_norm_legit_no_training_convolution_relu_1)
        /*00b4*/ 	.short	0x0210
        /*00b6*/ 	.short	0x003c


	//----- nvinfo : EIATTR_SW_WAR
	.align		4
.L_33:
        /*00b8*/ 	.byte	0x04, 0x36
        /*00ba*/ 	.short	(.L_35 - .L_34)
.L_34:
        /*00bc*/ 	.word	0x00000008
.L_35:


//--------------------- .nv.callgraph             --------------------------
	.section	.nv.callgraph,"",@"SHT_CUDA_CALLGRAPH"
	.align	4
	.sectionentsize	8
	.align		4
        /*0000*/ 	.word	0x00000000
	.align		4
        /*0004*/ 	.word	0xffffffff
	.align		4
        /*0008*/ 	.word	0x00000000
	.align		4
        /*000c*/ 	.word	0xfffffffe
	.align		4
        /*0010*/ 	.word	0x00000000
	.align		4
        /*0014*/ 	.word	0xfffffffd
	.align		4
        /*0018*/ 	.word	0x00000000
	.align		4
        /*001c*/ 	.word	0xfffffffc


//--------------------- .nv.constant4             --------------------------
	.section	.nv.constant4,"a",@progbits
	.align	8
	.align		8
.nv.constant4:
        /*0000*/ 	.dword	_$_str
	.align		8
        /*0008*/ 	.dword	_$_str_$_2


//--------------------- .text.triton_poi_fused__native_batch_norm_legit_no_training_convolution_relu_1 --------------------------
	.section	.text.triton_poi_fused__native_batch_norm_legit_no_training_convolution_relu_1,"ax",@progbits
	.align	128
        .global         triton_poi_fused__native_batch_norm_legit_no_training_convolution_relu_1
        .type           triton_poi_fused__native_batch_norm_legit_no_training_convolution_relu_1,@function
        .size           triton_poi_fused__native_batch_norm_legit_no_training_convolution_relu_1,(.L_x_1 - triton_poi_fused__native_batch_norm_legit_no_training_convolution_relu_1)
        .other          triton_poi_fused__native_batch_norm_legit_no_training_convolution_relu_1,@"STO_CUDA_ENTRY STV_DEFAULT"
triton_poi_fused__native_batch_norm_legit_no_training_convolution_relu_1:
.text.triton_poi_fused__native_batch_norm_legit_no_training_convolution_relu_1:
[----:B------:R-:W-:Y:S01]  /*0000*/  LDC R1, c[0x0][0x28] ;  /* 0x00000a00ff017b82 */ /* 0x000fe20000000800 */
[----:B------:R-:W1:Y:S07]  /*0010*/  S2R R0, SR_TID.X ;  /* 0x0000000000007919 */ /* 0x000e6e0000002100 */
[----:B------:R-:W2:Y:S01]  /*0020*/  LDC.64 R14, c[0x0][0x228] ;  /* 0x00008a00ff0e7b82 */ /* 0x000ea20000000a00 */
[----:B------:R-:W-:Y:S01]  /*0030*/  ULDC.64 UR4, c[0x0][0x208] ;  /* 0x0000820000047ab9 */ /* 0x000fe20000000a00 */
[----:B------:R-:W3:Y:S06]  /*0040*/  S2R R5, SR_CTAID.X ;  /* 0x0000000000057919 */ /* 0x000eec0000002500 */
[----:B------:R-:W4:Y:S08]  /*0050*/  LDC.64 R10, c[0x0][0x218] ;  /* 0x00008600ff0a7b82 */ /* 0x000f300000000a00 */
[----:B------:R-:W5:Y:S08]  /*0060*/  LDC.64 R12, c[0x0][0x220] ;  /* 0x00008800ff0c7b82 */ /* 0x000f700000000a00 */
[----:B------:R-:W5:Y:S01]  /*0070*/  LDC.64 R16, c[0x0][0x230] ;  /* 0x00008c00ff107b82 */ /* 0x000f620000000a00 */
[----:B-1----:R-:W-:-:S02]  /*0080*/  SHF.L.U32 R0, R0, 0x1, RZ ;  /* 0x0000000100007819 */ /* 0x002fc400000006ff */
[----:B---3--:R-:W-:Y:S02]  /*0090*/  SHF.R.S32.HI R3, RZ, 0x16, R5 ;  /* 0x00000016ff037819 */ /* 0x008fe40000011405 */
[----:B------:R-:W-:Y:S02]  /*00a0*/  LOP3.LUT R0, R0, 0x1fe, RZ, 0xc0, !PT ;  /* 0x000001fe00007812 */ /* 0x000fe400078ec0ff */
[----:B------:R-:W-:Y:S02]  /*00b0*/  SGXT R3, R3, 0x1 ;  /* 0x000000010303781a */ /* 0x000fe40000000200 */
[----:B------:R-:W-:Y:S02]  /*00c0*/  LEA R0, R5, R0, 0x9 ;  /* 0x0000000005007211 */ /* 0x000fe400078e48ff */
[----:B------:R-:W1:Y:S02]  /*00d0*/  LDC.64 R4, c[0x0][0x238] ;  /* 0x00008e00ff047b82 */ /* 0x000e640000000a00 */
[----:B------:R-:W-:-:S04]  /*00e0*/  LEA.HI R3, R3, R0, RZ, 0xf ;  /* 0x0000000003037211 */ /* 0x000fc800078f78ff */
[----:B------:R-:W-:-:S04]  /*00f0*/  SHF.R.S32.HI R3, RZ, 0xf, R3 ;  /* 0x0000000fff037819 */ /* 0x000fc80000011403 */
[----:B------:R-:W-:-:S04]  /*0100*/  LEA.HI R2, R3, R3, RZ, 0x7 ;  /* 0x0000000303027211 */ /* 0x000fc800078f38ff */
[----:B------:R-:W-:-:S04]  /*0110*/  LOP3.LUT R2, R2, 0xffffff80, RZ, 0xc0, !PT ;  /* 0xffffff8002027812 */ /* 0x000fc800078ec0ff */
[----:B------:R-:W-:Y:S02]  /*0120*/  IADD3 R19, R3, -R2, RZ ;  /* 0x8000000203137210 */ /* 0x000fe40007ffe0ff */
[----:B------:R-:W3:Y:S03]  /*0130*/  LDC.64 R2, c[0x0][0x210] ;  /* 0x00008400ff027b82 */ /* 0x000ee60000000a00 */
[----:B--2---:R-:W-:-:S05]  /*0140*/  IMAD.WIDE R14, R19, 0x4, R14 ;  /* 0x00000004130e7825 */ /* 0x004fca00078e020e */
[----:B------:R2:W2:Y:S01]  /*0150*/  LDG.E.EL R18, desc[UR4][R14.64] ;  /* 0x000000040e127981 */ /* 0x0004a2000c2e1900 */
[----:B----4-:R-:W-:-:S04]  /*0160*/  IMAD.WIDE R10, R19, 0x4, R10 ;  /* 0x00000004130a7825 */ /* 0x010fc800078e020a */
[----:B-----5:R-:W-:Y:S01]  /*0170*/  IMAD.WIDE R12, R19, 0x4, R12 ;  /* 0x00000004130c7825 */ /* 0x020fe200078e020c */
[----:B------:R4:W5:Y:S04]  /*0180*/  LDG.E.EL R8, desc[UR4][R10.64] ;  /* 0x000000040a087981 */ /* 0x000968000c2e1900 */
[----:B------:R-:W5:Y:S01]  /*0190*/  LDG.E.EL R9, desc[UR4][R12.64] ;  /* 0x000000040c097981 */ /* 0x000f62000c2e1900 */
[----:B---3--:R-:W-:-:S05]  /*01a0*/  IMAD.WIDE R2, R0, 0x4, R2 ;  /* 0x0000000400027825 */ /* 0x008fca00078e0202 */
[----:B------:R-:W5:Y:S01]  /*01b0*/  LDG.E.64 R6, desc[UR4][R2.64] ;  /* 0x0000000402067981 */ /* 0x000f62000c1e1b00 */
[----:B0-2---:R-:W-:-:S04]  /*01c0*/  IMAD.WIDE R14, R19, 0x4, R16 ;  /* 0x00000004130e7825 */ /* 0x005fc800078e0210 */
[----:B-1----:R-:W-:Y:S02]  /*01d0*/  IMAD.WIDE R16, R19, 0x4, R4 ;  /* 0x0000000413107825 */ /* 0x002fe400078e0204 */
[----:B------:R-:W2:Y:S01]  /*01e0*/  LDG.E.EL R14, desc[UR4][R14.64] ;  /* 0x000000040e0e7981 */ /* 0x000ea2000c2e1900 */
[----:B----4-:R-:W-:Y:S01]  /*01f0*/  HFMA2.MMA R10, -RZ, RZ, 1.625, 0 ;  /* 0x3e800000ff0a7435 */ /* 0x010fe200000001ff */
[----:B------:R-:W0:Y:S02]  /*0200*/  LDC.64 R4, c[0x0][0x240] ;  /* 0x00009000ff047b82 */ /* 0x000e240000000a00 */
[----:B------:R-:W2:Y:S01]  /*0210*/  LDG.E.EL R17, desc[UR4][R16.64] ;  /* 0x0000000410117981 */ /* 0x000ea2000c2e1900 */
[----:B0-----:R-:W-:-:S04]  /*0220*/  IMAD.WIDE R4, R0, 0x4, R4 ;  /* 0x0000000400047825 */ /* 0x001fc800078e0204 */
[----:B------:R-:W-:-:S04]  /*0230*/  FADD R18, R18, 9.9999997473787516356e-06 ;  /* 0x3727c5ac12127421 */ /* 0x000fc80000000000 */
[----:B------:R-:W0:Y:S02]  /*0240*/  MUFU.SQRT R19, R18 ;  /* 0x0000001200137308 */ /* 0x000e240000002000 */
[C---:B0-----:R-:W-:Y:S02]  /*0250*/  FSETP.GT.AND P0, PT, R19.reuse, 8.50705917302346158658e+37, PT ;  /* 0x7e8000001300780b */ /* 0x041fe40003f04000 */
[----:B------:R-:W-:-:S11]  /*0260*/  FSETP.GEU.AND P1, PT, R19, 1.175494350822287508e-38, PT ;  /* 0x008000001300780b */ /* 0x000fd60003f2e000 */
[----:B------:R-:W-:-:S04]  /*0270*/  @P0 FMUL R19, R19, 0.25 ;  /* 0x3e80000013130820 */ /* 0x000fc80000400000 */
[----:B------:R-:W-:-:S06]  /*0280*/  @!P1 FMUL R19, R19, 16777216 ;  /* 0x4b80000013139820 */ /* 0x000fcc0000400000 */
[----:B------:R-:W0:Y:S01]  /*0290*/  MUFU.RCP R19, R19 ;  /* 0x0000001300137308 */ /* 0x000e220000001000 */
[----:B------:R-:W-:Y:S01]  /*02a0*/  FSEL R10, R10, 1, P0 ;  /* 0x3f8000000a0a7808 */ /* 0x000fe20000000000 */
[--C-:B-----5:R-:W-:Y:S01]  /*02b0*/  FADD R6, R6, R8.reuse ;  /* 0x0000000806067221 */ /* 0x120fe20000000000 */
[----:B------:R-:W-:-:S03]  /*02c0*/  FADD R7, R7, R8 ;  /* 0x0000000807077221 */ /* 0x000fc60000000000 */
[----:B------:R-:W-:Y:S01]  /*02d0*/  @!P1 FMUL R10, R10, 16777216 ;  /* 0x4b8000000a0a9820 */ /* 0x000fe20000400000 */
[C---:B------:R-:W-:Y:S01]  /*02e0*/  FADD R8, -R9.reuse, R6 ;  /* 0x0000000609087221 */ /* 0x040fe20000000100 */
[----:B------:R-:W-:Y:S02]  /*02f0*/  FADD R9, -R9, R7 ;  /* 0x0000000709097221 */ /* 0x000fe40000000100 */
[----:B0-----:R-:W-:-:S04]  /*0300*/  FMUL R10, R19, R10 ;  /* 0x0000000a130a7220 */ /* 0x001fc80000400000 */
[-C--:B------:R-:W-:Y:S01]  /*0310*/  FMUL R8, R8, R10.reuse ;  /* 0x0000000a08087220 */ /* 0x080fe20000400000 */
[----:B------:R-:W-:-:S03]  /*0320*/  FMUL R10, R9, R10 ;  /* 0x0000000a090a7220 */ /* 0x000fc60000400000 */
[C-C-:B--2---:R-:W-:Y:S01]  /*0330*/  FFMA R8, R14.reuse, R8, R17.reuse ;  /* 0x000000080e087223 */ /* 0x144fe20000000011 */
[----:B------:R-:W-:-:S04]  /*0340*/  FFMA R10, R14, R10, R17 ;  /* 0x0000000a0e0a7223 */ /* 0x000fc80000000011 */
[----:B------:R-:W-:Y:S02]  /*0350*/  FSETP.GEU.AND P0, PT, R8, RZ, PT ;  /* 0x000000ff0800720b */ /* 0x000fe40003f0e000 */
[----:B------:R-:W-:Y:S02]  /*0360*/  FSETP.GEU.AND P1, PT, R10, RZ, PT ;  /* 0x000000ff0a00720b */ /* 0x000fe40003f2e000 */
[----:B------:R-:W-:Y:S02]  /*0370*/  FSEL R8, R8, RZ, P0 ;  /* 0x000000ff08087208 */ /* 0x000fe40000000000 */
[----:B------:R-:W-:Y:S01]  /*0380*/  FSEL R9, R10, RZ, P1 ;  /* 0x000000ff0a097208 */ /* 0x000fe20000800000 */
[----:B------:R-:W-:Y:S04]  /*0390*/  STG.E.64 desc[UR4][R2.64], R6 ;  /* 0x0000000602007986 */ /* 0x000fe8000c101b04 */
[----:B------:R-:W-:Y:S01]  /*03a0*/  STG.E.64 desc[UR4][R4.64], R8 ;  /* 0x0000000804007986 */ /* 0x000fe2000c101b04 */
[----:B------:R-:W-:Y:S05]  /*03b0*/  EXIT ;  /* 0x000000000000794d */ /* 0x000fea0003800000 */
.L_x_0:
[----:B------:R-:W-:-:S00]  /*03c0*/  BRA `(.L_x_0) ;  /* 0xfffffffc00fc7947 */ /* 0x000fc0000383ffff */
[----:B------:R-:W-:-:S00]  /*03d0*/  NOP ;  /* 0x0000000000007918 */ /* 0x000fc00000000000 */
        /* <DEDUP_REMOVED lines=10> */
.L_x_1:


//--------------------- .nv.global.init           --------------------------
	.section	.nv.global.init,"aw",@progbits
.nv.global.init:
	.type		_$_str,@object
	.size		_$_str,(_$_str_$_2 - _$_str)
_$_str:
        /*0000*/ 	.byte	0x5f, 0x5f, 0x43, 0x55, 0x44, 0x41, 0x5f, 0x46, 0x54, 0x5a, 0x00
	.type		_$_str_$_2,@object
	.size		_$_str_$_2,(.L_1 - _$_str_$_2)
_$_str_$_2:
        /*000b*/ 	.byte	0x5f, 0x5f, 0x43, 0x55, 0x44, 0x41, 0x5f, 0x50, 0x52, 0x45, 0x43, 0x5f, 0x53, 0x51, 0x52, 0x54
        /*001b*/ 	.byte	0x00
.L_1:


//--------------------- .nv.constant0.triton_poi_fused__native_batch_norm_legit_no_training_convolution_relu_1 --------------------------
	.section	.nv.constant0.triton_poi_fused__native_batch_norm_legit_no_training_convolution_relu_1,"a",@progbits
	.sectionflags	@""
	.align	4
.nv.constant0.triton_poi_fused__native_batch_norm_legit_no_training_convolution_relu_1:
	.zero		588
